//
// Generated by NVIDIA NVVM Compiler
//
// Compiler Build ID: CL-36424714
// Cuda compilation tools, release 13.0, V13.0.88
// Based on NVVM 20.0.0
//

.version 9.0
.target sm_100
.address_size 64

	// .globl	_Z3addPfS_S_j

.visible .entry _Z3addPfS_S_j(
	.param .u64 .ptr .align 1 _Z3addPfS_S_j_param_0,
	.param .u64 .ptr .align 1 _Z3addPfS_S_j_param_1,
	.param .u64 .ptr .align 1 _Z3addPfS_S_j_param_2,
	.param .u32 _Z3addPfS_S_j_param_3
)
{
	.reg .pred 	%p<10>;
	.reg .b32 	%r<23>;
	.reg .b32 	%f<88>;
	.reg .b64 	%rd<40>;

	ld.param.u64 	%rd22, [_Z3addPfS_S_j_param_0];
	ld.param.u64 	%rd23, [_Z3addPfS_S_j_param_1];
	ld.param.u64 	%rd24, [_Z3addPfS_S_j_param_2];
	ld.param.u32 	%r16, [_Z3addPfS_S_j_param_3];
	cvta.to.global.u64 	%rd1, %rd22;
	cvta.to.global.u64 	%rd2, %rd24;
	cvta.to.global.u64 	%rd3, %rd23;
	setp.eq.s32 	%p1, %r16, 0;
	@%p1 bra 	$L__BB0_13;
	and.b32  	%r1, %r16, 15;
	setp.lt.u32 	%p2, %r16, 16;
	mov.b32 	%r20, 0;
	@%p2 bra 	$L__BB0_4;
	and.b32  	%r20, %r16, -16;
	neg.s32 	%r18, %r20;
	add.s64 	%rd36, %rd3, 32;
	add.s64 	%rd35, %rd2, 32;
	add.s64 	%rd34, %rd1, 32;
$L__BB0_3:
	.pragma "nounroll";
	ld.global.f32 	%f1, [%rd36+-32];
	ld.global.f32 	%f2, [%rd35+-32];
	add.f32 	%f3, %f1, %f2;
	st.global.f32 	[%rd34+-32], %f3;
	ld.global.f32 	%f4, [%rd36+-28];
	ld.global.f32 	%f5, [%rd35+-28];
	add.f32 	%f6, %f4, %f5;
	st.global.f32 	[%rd34+-28], %f6;
	ld.global.f32 	%f7, [%rd36+-24];
	ld.global.f32 	%f8, [%rd35+-24];
	add.f32 	%f9, %f7, %f8;
	st.global.f32 	[%rd34+-24], %f9;
	ld.global.f32 	%f10, [%rd36+-20];
	ld.global.f32 	%f11, [%rd35+-20];
	add.f32 	%f12, %f10, %f11;
	st.global.f32 	[%rd34+-20], %f12;
	ld.global.f32 	%f13, [%rd36+-16];
	ld.global.f32 	%f14, [%rd35+-16];
	add.f32 	%f15, %f13, %f14;
	st.global.f32 	[%rd34+-16], %f15;
	ld.global.f32 	%f16, [%rd36+-12];
	ld.global.f32 	%f17, [%rd35+-12];
	add.f32 	%f18, %f16, %f17;
	st.global.f32 	[%rd34+-12], %f18;
	ld.global.f32 	%f19, [%rd36+-8];
	ld.global.f32 	%f20, [%rd35+-8];
	add.f32 	%f21, %f19, %f20;
	st.global.f32 	[%rd34+-8], %f21;
	ld.global.f32 	%f22, [%rd36+-4];
	ld.global.f32 	%f23, [%rd35+-4];
	add.f32 	%f24, %f22, %f23;
	st.global.f32 	[%rd34+-4], %f24;
	ld.global.f32 	%f25, [%rd36];
	ld.global.f32 	%f26, [%rd35];
	add.f32 	%f27, %f25, %f26;
	st.global.f32 	[%rd34], %f27;
	ld.global.f32 	%f28, [%rd36+4];
	ld.global.f32 	%f29, [%rd35+4];
	add.f32 	%f30, %f28, %f29;
	st.global.f32 	[%rd34+4], %f30;
	ld.global.f32 	%f31, [%rd36+8];
	ld.global.f32 	%f32, [%rd35+8];
	add.f32 	%f33, %f31, %f32;
	st.global.f32 	[%rd34+8], %f33;
	ld.global.f32 	%f34, [%rd36+12];
	ld.global.f32 	%f35, [%rd35+12];
	add.f32 	%f36, %f34, %f35;
	st.global.f32 	[%rd34+12], %f36;
	ld.global.f32 	%f37, [%rd36+16];
	ld.global.f32 	%f38, [%rd35+16];
	add.f32 	%f39, %f37, %f38;
	st.global.f32 	[%rd34+16], %f39;
	ld.global.f32 	%f40, [%rd36+20];
	ld.global.f32 	%f41, [%rd35+20];
	add.f32 	%f42, %f40, %f41;
	st.global.f32 	[%rd34+20], %f42;
	ld.global.f32 	%f43, [%rd36+24];
	ld.global.f32 	%f44, [%rd35+24];
	add.f32 	%f45, %f43, %f44;
	st.global.f32 	[%rd34+24], %f45;
	ld.global.f32 	%f46, [%rd36+28];
	ld.global.f32 	%f47, [%rd35+28];
	add.f32 	%f48, %f46, %f47;
	st.global.f32 	[%rd34+28], %f48;
	add.s32 	%r18, %r18, 16;
	add.s64 	%rd36, %rd36, 64;
	add.s64 	%rd35, %rd35, 64;
	add.s64 	%rd34, %rd34, 64;
	setp.ne.s32 	%p3, %r18, 0;
	@%p3 bra 	$L__BB0_3;
$L__BB0_4:
	setp.eq.s32 	%p4, %r1, 0;
	@%p4 bra 	$L__BB0_13;
	and.b32  	%r7, %r16, 7;
	setp.lt.u32 	%p5, %r1, 8;
	@%p5 bra 	$L__BB0_7;
	mul.wide.u32 	%rd25, %r20, 4;
	add.s64 	%rd26, %rd3, %rd25;
	ld.global.f32 	%f49, [%rd26];
	add.s64 	%rd27, %rd2, %rd25;
	ld.global.f32 	%f50, [%rd27];
	add.f32 	%f51, %f49, %f50;
	add.s64 	%rd28, %rd1, %rd25;
	st.global.f32 	[%rd28], %f51;
	ld.global.f32 	%f52, [%rd26+4];
	ld.global.f32 	%f53, [%rd27+4];
	add.f32 	%f54, %f52, %f53;
	st.global.f32 	[%rd28+4], %f54;
	ld.global.f32 	%f55, [%rd26+8];
	ld.global.f32 	%f56, [%rd27+8];
	add.f32 	%f57, %f55, %f56;
	st.global.f32 	[%rd28+8], %f57;
	ld.global.f32 	%f58, [%rd26+12];
	ld.global.f32 	%f59, [%rd27+12];
	add.f32 	%f60, %f58, %f59;
	st.global.f32 	[%rd28+12], %f60;
	ld.global.f32 	%f61, [%rd26+16];
	ld.global.f32 	%f62, [%rd27+16];
	add.f32 	%f63, %f61, %f62;
	st.global.f32 	[%rd28+16], %f63;
	ld.global.f32 	%f64, [%rd26+20];
	ld.global.f32 	%f65, [%rd27+20];
	add.f32 	%f66, %f64, %f65;
	st.global.f32 	[%rd28+20], %f66;
	ld.global.f32 	%f67, [%rd26+24];
	ld.global.f32 	%f68, [%rd27+24];
	add.f32 	%f69, %f67, %f68;
	st.global.f32 	[%rd28+24], %f69;
	ld.global.f32 	%f70, [%rd26+28];
	ld.global.f32 	%f71, [%rd27+28];
	add.f32 	%f72, %f70, %f71;
	st.global.f32 	[%rd28+28], %f72;
	add.s32 	%r20, %r20, 8;
$L__BB0_7:
	setp.eq.s32 	%p6, %r7, 0;
	@%p6 bra 	$L__BB0_13;
	and.b32  	%r10, %r16, 3;
	setp.lt.u32 	%p7, %r7, 4;
	@%p7 bra 	$L__BB0_10;
	mul.wide.u32 	%rd29, %r20, 4;
	add.s64 	%rd30, %rd3, %rd29;
	ld.global.f32 	%f73, [%rd30];
	add.s64 	%rd31, %rd2, %rd29;
	ld.global.f32 	%f74, [%rd31];
	add.f32 	%f75, %f73, %f74;
	add.s64 	%rd32, %rd1, %rd29;
	st.global.f32 	[%rd32], %f75;
	ld.global.f32 	%f76, [%rd30+4];
	ld.global.f32 	%f77, [%rd31+4];
	add.f32 	%f78, %f76, %f77;
	st.global.f32 	[%rd32+4], %f78;
	ld.global.f32 	%f79, [%rd30+8];
	ld.global.f32 	%f80, [%rd31+8];
	add.f32 	%f81, %f79, %f80;
	st.global.f32 	[%rd32+8], %f81;
	ld.global.f32 	%f82, [%rd30+12];
	ld.global.f32 	%f83, [%rd31+12];
	add.f32 	%f84, %f82, %f83;
	st.global.f32 	[%rd32+12], %f84;
	add.s32 	%r20, %r20, 4;
$L__BB0_10:
	setp.eq.s32 	%p8, %r10, 0;
	@%p8 bra 	$L__BB0_13;
	mul.wide.u32 	%rd33, %r20, 4;
	add.s64 	%rd39, %rd1, %rd33;
	add.s64 	%rd38, %rd2, %rd33;
	add.s64 	%rd37, %rd3, %rd33;
	neg.s32 	%r22, %r10;
$L__BB0_12:
	.pragma "nounroll";
	ld.global.f32 	%f85, [%rd37];
	ld.global.f32 	%f86, [%rd38];
	add.f32 	%f87, %f85, %f86;
	st.global.f32 	[%rd39], %f87;
	add.s64 	%rd39, %rd39, 4;
	add.s64 	%rd38, %rd38, 4;
	add.s64 	%rd37, %rd37, 4;
	add.s32 	%r22, %r22, 1;
	setp.ne.s32 	%p9, %r22, 0;
	@%p9 bra 	$L__BB0_12;
$L__BB0_13:
	ret;

}


// ===== COMPILED SASS (sm_100) =====

	.target	sm_100

	.elftype	@"ET_EXEC"


//--------------------- .note.nv.tkinfo           --------------------------
	.section	.note.nv.tkinfo,"",@"SHT_NOTE"
	.sectionflags	@"SHF_NOTE_NV_TKINFO"
	.tkinfo
        /*0018*/ 	.word	0x00000002
        /*0030*/ 	.string	""
        /*0030*/ 	.string	"ptxas"
        /*0030*/ 	.string	"Cuda compilation tools, release 13.0, V13.0.88"
        /*0030*/ 	.string	"Build cuda_13.0.r13.0/compiler.36424714_0"
        /*0030*/ 	.string	"-arch sm_100 -m 64 "



//--------------------- .note.nv.cuinfo           --------------------------
	.section	.note.nv.cuinfo,"",@"SHT_NOTE"
	.sectionflags	@"SHF_NOTE_NV_CUINFO"
        /*0018*/ 	.short	0x0002
        /*001a*/ 	.short	0x0064
        /*001c*/ 	.short	0x0082
	.zero		2


//--------------------- .nv.info                  --------------------------
	.section	.nv.info,"",@"SHT_CUDA_INFO"
	.align	4


	//----- nvinfo : EIATTR_REGCOUNT
	.align		4
        /*0000*/ 	.byte	0x04, 0x2f
        /*0002*/ 	.short	(.L_1 - .L_0)
	.align		4
.L_0:
        /*0004*/ 	.word	index@(_Z3addPfS_S_j)
        /*0008*/ 	.word	0x00000012


	//----- nvinfo : EIATTR_FRAME_SIZE
	.align		4
.L_1:
        /*000c*/ 	.byte	0x04, 0x11
        /*000e*/ 	.short	(.L_3 - .L_2)
	.align		4
.L_2:
        /*0010*/ 	.word	index@(_Z3addPfS_S_j)
        /*0014*/ 	.word	0x00000000


	//----- nvinfo : EIATTR_MIN_STACK_SIZE
	.align		4
.L_3:
        /*0018*/ 	.byte	0x04, 0x12
        /*001a*/ 	.short	(.L_5 - .L_4)
	.align		4
.L_4:
        /*001c*/ 	.word	index@(_Z3addPfS_S_j)
        /*0020*/ 	.word	0x00000000
.L_5:


//--------------------- .nv.compat                --------------------------
	.section	.nv.compat,"",@"SHT_CUDA_COMPAT_INFO"
	.align	4
        /*0000*/ 	.byte	0x02, 0x09, 0x00, 0x00, 0x02, 0x02, 0x01, 0x00, 0x02, 0x05, 0x05, 0x00, 0x03, 0x07, 0x01, 0x01
        /*0010*/ 	.byte	0x02, 0x03, 0x00, 0x00, 0x02, 0x06, 0x01, 0x00, 0x04, 0x0b, 0x08, 0x00, 0x09, 0x00, 0x00, 0x00
        /*0020*/ 	.byte	0x00, 0x00, 0x00, 0x00


//--------------------- .nv.info._Z3addPfS_S_j    --------------------------
	.section	.nv.info._Z3addPfS_S_j,"",@"SHT_CUDA_INFO"
	.sectionflags	@""
	.align	4


	//----- nvinfo : EIATTR_CUDA_API_VERSION
	.align		4
        /*0000*/ 	.byte	0x04, 0x37
        /*0002*/ 	.short	(.L_7 - .L_6)
.L_6:
        /*0004*/ 	.word	0x00000082


	//----- nvinfo : EIATTR_KPARAM_INFO
	.align		4
.L_7:
        /*0008*/ 	.byte	0x04, 0x17
        /*000a*/ 	.short	(.L_9 - .L_8)
.L_8:
        /*000c*/ 	.word	0x00000000
        /*0010*/ 	.short	0x0003
        /*0012*/ 	.short	0x0018
        /*0014*/ 	.byte	0x00, 0xf0, 0x11, 0x00


	//----- nvinfo : EIATTR_KPARAM_INFO
	.align		4
.L_9:
        /*0018*/ 	.byte	0x04, 0x17
        /*001a*/ 	.short	(.L_11 - .L_10)
.L_10:
        /*001c*/ 	.word	0x00000000
        /*0020*/ 	.short	0x0002
        /*0022*/ 	.short	0x0010
        /*0024*/ 	.byte	0x00, 0xf5, 0x21, 0x00


	//----- nvinfo : EIATTR_KPARAM_INFO
	.align		4
.L_11:
        /*0028*/ 	.byte	0x04, 0x17
        /*002a*/ 	.short	(.L_13 - .L_12)
.L_12:
        /*002c*/ 	.word	0x00000000
        /*0030*/ 	.short	0x0001
        /*0032*/ 	.short	0x0008
        /*0034*/ 	.byte	0x00, 0xf5, 0x21, 0x00


	//----- nvinfo : EIATTR_KPARAM_INFO
	.align		4
.L_13:
        /*0038*/ 	.byte	0x04, 0x17
        /*003a*/ 	.short	(.L_15 - .L_14)
.L_14:
        /*003c*/ 	.word	0x00000000
        /*0040*/ 	.short	0x0000
        /*0042*/ 	.short	0x0000
        /*0044*/ 	.byte	0x00, 0xf5, 0x21, 0x00


	//----- nvinfo : EIATTR_SPARSE_MMA_MASK
	.align		4
.L_15:
        /*0048*/ 	.byte	0x03, 0x50
        /*004a*/ 	.short	0x0000


	//----- nvinfo : EIATTR_MAXREG_COUNT
	.align		4
        /*004c*/ 	.byte	0x03, 0x1b
        /*004e*/ 	.short	0x00ff


	//----- nvinfo : EIATTR_MERCURY_ISA_VERSION
	.align		4
        /*0050*/ 	.byte	0x03, 0x5f
        /*0052*/ 	.short	0x0101


	//----- nvinfo : EIATTR_VRC_CTA_INIT_COUNT
	.align		4
        /*0054*/ 	.byte	0x02, 0x4a
	.zero		1
	.zero		1


	//----- nvinfo : EIATTR_EXIT_INSTR_OFFSETS
	.align		4
        /*0058*/ 	.byte	0x04, 0x1c
        /*005a*/ 	.short	(.L_17 - .L_16)


	//   ....[0]....
.L_16:
        /*005c*/ 	.word	0x00000030


	//   ....[1]....
        /*0060*/ 	.word	0x00000690


	//   ....[2]....
        /*0064*/ 	.word	0x00000950


	//   ....[3]....
        /*0068*/ 	.word	0x00000b10


	//   ....[4]....
        /*006c*/ 	.word	0x00000cf0


	//----- nvinfo : EIATTR_CBANK_PARAM_SIZE
	.align		4
.L_17:
        /*0070*/ 	.byte	0x03, 0x19
        /*0072*/ 	.short	0x001c


	//----- nvinfo : EIATTR_PARAM_CBANK
	.align		4
        /*0074*/ 	.byte	0x04, 0x0a
        /*0076*/ 	.short	(.L_19 - .L_18)
	.align		4
.L_18:
        /*0078*/ 	.word	index@(.nv.constant0._Z3addPfS_S_j)
        /*007c*/ 	.short	0x0380
        /*007e*/ 	.short	0x001c


	//----- nvinfo : EIATTR_SW_WAR
	.align		4
.L_19:
        /*0080*/ 	.byte	0x04, 0x36
        /*0082*/ 	.short	(.L_21 - .L_20)
.L_20:
        /*0084*/ 	.word	0x00000008
.L_21:


//--------------------- .nv.callgraph             --------------------------
	.section	.nv.callgraph,"",@"SHT_CUDA_CALLGRAPH"
	.align	4
	.sectionentsize	8
	.align		4
        /*0000*/ 	.word	0x00000000
	.align		4
        /*0004*/ 	.word	0xffffffff
	.align		4
        /*0008*/ 	.word	0x00000000
	.align		4
        /*000c*/ 	.word	0xfffffffe
	.align		4
        /*0010*/ 	.word	0x00000000
	.align		4
        /*0014*/ 	.word	0xfffffffd
	.align		4
        /*0018*/ 	.word	0x00000000
	.align		4
        /*001c*/ 	.word	0xfffffffc


//--------------------- .text._Z3addPfS_S_j       --------------------------
	.section	.text._Z3addPfS_S_j,"ax",@progbits
	.align	128
        .global         _Z3addPfS_S_j
        .type           _Z3addPfS_S_j,@function
        .size           _Z3addPfS_S_j,(.L_x_6 - _Z3addPfS_S_j)
        .other          _Z3addPfS_S_j,@"STO_CUDA_ENTRY STV_DEFAULT"
_Z3addPfS_S_j:
.text._Z3addPfS_S_j:
[----:B------:R-:W-:Y:S01]  /*0000*/  LDC R1, c[0x0][0x37c] ;  /* 0x0000df00ff017b82 */ /* 0x000fe20000000800 */
[----:B------:R-:W0:Y:S02]  /*0010*/  LDCU UR10, c[0x0][0x398] ;  /* 0x00007300ff0a77ac */ /* 0x000e240008000800 */
[----:B0-----:R-:W-:-:S13]  /*0020*/  ISETP.NE.AND P0, PT, RZ, UR10, PT ;  /* 0x0000000aff007c0c */ /* 0x001fda000bf05270 */
[----:B------:R-:W-:Y:S05]  /*0030*/  @!P0 EXIT ;  /* 0x000000000000894d */ /* 0x000fea0003800000 */
[----:B------:R-:W-:Y:S01]  /*0040*/  UISETP.GE.U32.AND UP0, UPT, UR10, 0x10, UPT ;  /* 0x000000100a00788c */ /* 0x000fe2000bf06070 */
[----:B------:R-:W-:Y:S01]  /*0050*/  HFMA2 R0, -RZ, RZ, 0, 0 ;  /* 0x00000000ff007431 */ /* 0x000fe200000001ff */
[----:B------:R-:W-:Y:S01]  /*0060*/  ULOP3.LUT UR11, UR10, 0xf, URZ, 0xc0, !UPT ;  /* 0x0000000f0a0b7892 */ /* 0x000fe2000f8ec0ff */
[----:B------:R-:W0:Y:S05]  /*0070*/  LDCU.64 UR18, c[0x0][0x358] ;  /* 0x00006b00ff1277ac */ /* 0x000e2a0008000a00 */
[----:B------:R-:W-:Y:S01]  /*0080*/  ISETP.NE.AND P0, PT, RZ, UR11, PT ;  /* 0x0000000bff007c0c */ /* 0x000fe2000bf05270 */
[----:B------:R-:W-:-:S12]  /*0090*/  BRA.U !UP0, `(.L_x_0) ;  /* 0x00000005087c7547 */ /* 0x000fd8000b800000 */
[----:B------:R-:W1:Y:S01]  /*00a0*/  LDCU.128 UR12, c[0x0][0x380] ;  /* 0x00007000ff0c77ac */ /* 0x000e620008000c00 */
[----:B------:R-:W2:Y:S01]  /*00b0*/  LDCU.64 UR6, c[0x0][0x390] ;  /* 0x00007200ff0677ac */ /* 0x000ea20008000a00 */
[----:B------:R-:W-:-:S06]  /*00c0*/  ULOP3.LUT UR16, UR10, 0xfffffff0, URZ, 0xc0, !UPT ;  /* 0xfffffff00a107892 */ /* 0x000fcc000f8ec0ff */
[----:B------:R-:W-:Y:S01]  /*00d0*/  MOV R0, UR16 ;  /* 0x0000001000007c02 */ /* 0x000fe20008000f00 */
[----:B-1----:R-:W-:Y:S02]  /*00e0*/  UIADD3 UR8, UP0, UPT, UR14, 0x20, URZ ;  /* 0x000000200e087890 */ /* 0x002fe4000ff1e0ff */
[----:B------:R-:W-:Y:S02]  /*00f0*/  UIADD3 UR4, UP2, UPT, UR12, 0x20, URZ ;  /* 0x000000200c047890 */ /* 0x000fe4000ff5e0ff */
[----:B--2---:R-:W-:Y:S02]  /*0100*/  UIADD3 UR6, UP1, UPT, UR6, 0x20, URZ ;  /* 0x0000002006067890 */ /* 0x004fe4000ff3e0ff */
[----:B------:R-:W-:Y:S01]  /*0110*/  UIADD3.X UR9, UPT, UPT, URZ, UR15, URZ, UP0, !UPT ;  /* 0x0000000fff097290 */ /* 0x000fe200087fe4ff */
[----:B------:R-:W-:Y:S01]  /*0120*/  MOV R12, UR8 ;  /* 0x00000008000c7c02 */ /* 0x000fe20008000f00 */
[----:B------:R-:W-:Y:S01]  /*0130*/  UIADD3.X UR5, UPT, UPT, URZ, UR13, URZ, UP2, !UPT ;  /* 0x0000000dff057290 */ /* 0x000fe200097fe4ff */
[----:B------:R-:W-:Y:S01]  /*0140*/  MOV R8, UR4 ;  /* 0x0000000400087c02 */ /* 0x000fe20008000f00 */
[----:B------:R-:W-:Y:S01]  /*0150*/  UIADD3.X UR7, UPT, UPT, URZ, UR7, URZ, UP1, !UPT ;  /* 0x00000007ff077290 */ /* 0x000fe20008ffe4ff */
[----:B------:R-:W-:Y:S01]  /*0160*/  MOV R9, UR6 ;  /* 0x0000000600097c02 */ /* 0x000fe20008000f00 */
[----:B------:R-:W-:Y:S01]  /*0170*/  UIADD3 UR12, UPT, UPT, -UR16, URZ, URZ ;  /* 0x000000ff100c7290 */ /* 0x000fe2000fffe1ff */
[----:B------:R-:W-:-:S02]  /*0180*/  MOV R5, UR9 ;  /* 0x0000000900057c02 */ /* 0x000fc40008000f00 */
[----:B------:R-:W-:Y:S02]  /*0190*/  MOV R11, UR5 ;  /* 0x00000005000b7c02 */ /* 0x000fe40008000f00 */
[----:B------:R-:W-:-:S07]  /*01a0*/  MOV R10, UR7 ;  /* 0x00000007000a7c02 */ /* 0x000fce0008000f00 */
.L_x_1:
[----:B------:R-:W-:Y:S02]  /*01b0*/  MOV R4, R12 ;  /* 0x0000000c00047202 */ /* 0x000fe40000000f00 */
[----:B------:R-:W-:Y:S02]  /*01c0*/  MOV R2, R9 ;  /* 0x0000000900027202 */ /* 0x000fe40000000f00 */
[----:B------:R-:W-:Y:S01]  /*01d0*/  MOV R3, R10 ;  /* 0x0000000a00037202 */ /* 0x000fe20000000f00 */
[----:B0-2---:R-:W2:Y:S04]  /*01e0*/  LDG.E R6, desc[UR18][R4.64+-0x20] ;  /* 0xffffe01204067981 */ /* 0x005ea8000c1e1900 */
[----:B------:R-:W2:Y:S02]  /*01f0*/  LDG.E R7, desc[UR18][R2.64+-0x20] ;  /* 0xffffe01202077981 */ /* 0x000ea4000c1e1900 */
[----:B--2---:R-:W-:Y:S01]  /*0200*/  FADD R9, R6, R7 ;  /* 0x0000000706097221 */ /* 0x004fe20000000000 */
[----:B------:R-:W-:-:S02]  /*0210*/  MOV R6, R8 ;  /* 0x0000000800067202 */ /* 0x000fc40000000f00 */
[----:B------:R-:W-:-:S05]  /*0220*/  MOV R7, R11 ;  /* 0x0000000b00077202 */ /* 0x000fca0000000f00 */
[----:B------:R0:W-:Y:S04]  /*0230*/  STG.E desc[UR18][R6.64+-0x20], R9 ;  /* 0xffffe00906007986 */ /* 0x0001e8000c101912 */
[----:B------:R-:W2:Y:S04]  /*0240*/  LDG.E R8, desc[UR18][R4.64+-0x1c] ;  /* 0xffffe41204087981 */ /* 0x000ea8000c1e1900 */
[----:B------:R-:W2:Y:S02]  /*0250*/  LDG.E R11, desc[UR18][R2.64+-0x1c] ;  /* 0xffffe412020b7981 */ /* 0x000ea4000c1e1900 */
[----:B--2---:R-:W-:-:S05]  /*0260*/  FADD R11, R8, R11 ;  /* 0x0000000b080b7221 */ /* 0x004fca0000000000 */
[----:B------:R1:W-:Y:S04]  /*0270*/  STG.E desc[UR18][R6.64+-0x1c], R11 ;  /* 0xffffe40b06007986 */ /* 0x0003e8000c101912 */
[----:B------:R-:W2:Y:S04]  /*0280*/  LDG.E R8, desc[UR18][R4.64+-0x18] ;  /* 0xffffe81204087981 */ /* 0x000ea8000c1e1900 */
[----:B------:R-:W2:Y:S02]  /*0290*/  LDG.E R13, desc[UR18][R2.64+-0x18] ;  /* 0xffffe812020d7981 */ /* 0x000ea4000c1e1900 */
[----:B--2---:R-:W-:-:S05]  /*02a0*/  FADD R13, R8, R13 ;  /* 0x0000000d080d7221 */ /* 0x004fca0000000000 */
[----:B------:R2:W-:Y:S04]  /*02b0*/  STG.E desc[UR18][R6.64+-0x18], R13 ;  /* 0xffffe80d06007986 */ /* 0x0005e8000c101912 */
[----:B------:R-:W3:Y:S04]  /*02c0*/  LDG.E R8, desc[UR18][R4.64+-0x14] ;  /* 0xffffec1204087981 */ /* 0x000ee8000c1e1900 */
[----:B------:R-:W3:Y:S02]  /*02d0*/  LDG.E R15, desc[UR18][R2.64+-0x14] ;  /* 0xffffec12020f7981 */ /* 0x000ee4000c1e1900 */
[----:B---3--:R-:W-:-:S05]  /*02e0*/  FADD R15, R8, R15 ;  /* 0x0000000f080f7221 */ /* 0x008fca0000000000 */
[----:B------:R3:W-:Y:S04]  /*02f0*/  STG.E desc[UR18][R6.64+-0x14], R15 ;  /* 0xffffec0f06007986 */ /* 0x0007e8000c101912 */
[----:B------:R-:W4:Y:S04]  /*0300*/  LDG.E R8, desc[UR18][R4.64+-0x10] ;  /* 0xfffff01204087981 */ /* 0x000f28000c1e1900 */
[----:B0-----:R-:W4:Y:S02]  /*0310*/  LDG.E R9, desc[UR18][R2.64+-0x10] ;  /* 0xfffff01202097981 */ /* 0x001f24000c1e1900 */
[----:B----4-:R-:W-:-:S05]  /*0320*/  FADD R9, R8, R9 ;  /* 0x0000000908097221 */ /* 0x010fca0000000000 */
[----:B------:R0:W-:Y:S04]  /*0330*/  STG.E desc[UR18][R6.64+-0x10], R9 ;  /* 0xfffff00906007986 */ /* 0x0001e8000c101912 */
[----:B------:R-:W4:Y:S04]  /*0340*/  LDG.E R8, desc[UR18][R4.64+-0xc] ;  /* 0xfffff41204087981 */ /* 0x000f28000c1e1900 */
[----:B-1----:R-:W4:Y:S02]  /*0350*/  LDG.E R11, desc[UR18][R2.64+-0xc] ;  /* 0xfffff412020b7981 */ /* 0x002f24000c1e1900 */
[----:B----4-:R-:W-:-:S05]  /*0360*/  FADD R11, R8, R11 ;  /* 0x0000000b080b7221 */ /* 0x010fca0000000000 */
[----:B------:R1:W-:Y:S04]  /*0370*/  STG.E desc[UR18][R6.64+-0xc], R11 ;  /* 0xfffff40b06007986 */ /* 0x0003e8000c101912 */
[----:B------:R-:W4:Y:S04]  /*0380*/  LDG.E R8, desc[UR18][R4.64+-0x8] ;  /* 0xfffff81204087981 */ /* 0x000f28000c1e1900 */
[----:B--2---:R-:W4:Y:S02]  /*0390*/  LDG.E R13, desc[UR18][R2.64+-0x8] ;  /* 0xfffff812020d7981 */ /* 0x004f24000c1e1900 */
[----:B----4-:R-:W-:-:S05]  /*03a0*/  FADD R13, R8, R13 ;  /* 0x0000000d080d7221 */ /* 0x010fca0000000000 */
[----:B------:R2:W-:Y:S04]  /*03b0*/  STG.E desc[UR18][R6.64+-0x8], R13 ;  /* 0xfffff80d06007986 */ /* 0x0005e8000c101912 */
[----:B------:R-:W4:Y:S04]  /*03c0*/  LDG.E R8, desc[UR18][R4.64+-0x4] ;  /* 0xfffffc1204087981 */ /* 0x000f28000c1e1900 */
[----:B---3--:R-:W4:Y:S02]  /*03d0*/  LDG.E R15, desc[UR18][R2.64+-0x4] ;  /* 0xfffffc12020f7981 */ /* 0x008f24000c1e1900 */
[----:B----4-:R-:W-:-:S05]  /*03e0*/  FADD R15, R8, R15 ;  /* 0x0000000f080f7221 */ /* 0x010fca0000000000 */
        /* <DEDUP_REMOVED lines=29> */
[----:B------:R4:W5:Y:S04]  /*05c0*/  LDG.E R8, desc[UR18][R4.64+0x1c] ;  /* 0x00001c1204087981 */ /* 0x000968000c1e1900 */
[----:B---3--:R-:W5:Y:S01]  /*05d0*/  LDG.E R15, desc[UR18][R2.64+0x1c] ;  /* 0x00001c12020f7981 */ /* 0x008f62000c1e1900 */
[----:B------:R-:W-:Y:S01]  /*05e0*/  UIADD3 UR12, UPT, UPT, UR12, 0x10, URZ ;  /* 0x000000100c0c7890 */ /* 0x000fe2000fffe0ff */
[----:B------:R-:W-:-:S02]  /*05f0*/  IADD3 R12, P1, PT, R4, 0x40, RZ ;  /* 0x00000040040c7810 */ /* 0x000fc40007f3e0ff */
[----:B0-----:R-:W-:Y:S01]  /*0600*/  IADD3 R9, P2, PT, R2, 0x40, RZ ;  /* 0x0000004002097810 */ /* 0x001fe20007f5e0ff */
[----:B------:R-:W-:Y:S01]  /*0610*/  UISETP.NE.AND UP0, UPT, UR12, URZ, UPT ;  /* 0x000000ff0c00728c */ /* 0x000fe2000bf05270 */
[----:B----4-:R-:W-:Y:S02]  /*0620*/  IADD3.X R5, PT, PT, RZ, R5, RZ, P1, !PT ;  /* 0x00000005ff057210 */ /* 0x010fe40000ffe4ff */
[----:B------:R-:W-:Y:S01]  /*0630*/  IADD3.X R10, PT, PT, RZ, R3, RZ, P2, !PT ;  /* 0x00000003ff0a7210 */ /* 0x000fe200017fe4ff */
[----:B-----5:R-:W-:Y:S01]  /*0640*/  FADD R15, R8, R15 ;  /* 0x0000000f080f7221 */ /* 0x020fe20000000000 */
[----:B------:R-:W-:-:S04]  /*0650*/  IADD3 R8, P3, PT, R6, 0x40, RZ ;  /* 0x0000004006087810 */ /* 0x000fc80007f7e0ff */
[----:B------:R2:W-:Y:S01]  /*0660*/  STG.E desc[UR18][R6.64+0x1c], R15 ;  /* 0x00001c0f06007986 */ /* 0x0005e2000c101912 */
[----:B-1----:R-:W-:Y:S01]  /*0670*/  IADD3.X R11, PT, PT, RZ, R7, RZ, P3, !PT ;  /* 0x00000007ff0b7210 */ /* 0x002fe20001ffe4ff */
[----:B------:R-:W-:Y:S07]  /*0680*/  BRA.U UP0, `(.L_x_1) ;  /* 0xfffffff900c87547 */ /* 0x000fee000b83ffff */
.L_x_0:
[----:B0-----:R-:W-:Y:S05]  /*0690*/  @!P0 EXIT ;  /* 0x000000000000894d */ /* 0x001fea0003800000 */
[----:B------:R-:W-:Y:S02]  /*06a0*/  UISETP.GE.U32.AND UP0, UPT, UR11, 0x8, UPT ;  /* 0x000000080b00788c */ /* 0x000fe4000bf06070 */
[----:B------:R-:W-:-:S06]  /*06b0*/  ULOP3.LUT UR5, UR10, 0x7, URZ, 0xc0, !UPT ;  /* 0x000000070a057892 */ /* 0x000fcc000f8ec0ff */
[----:B------:R-:W-:Y:S01]  /*06c0*/  ISETP.NE.AND P0, PT, RZ, UR5, PT ;  /* 0x00000005ff007c0c */ /* 0x000fe2000bf05270 */
[----:B------:R-:W-:-:S12]  /*06d0*/  BRA.U !UP0, `(.L_x_2) ;  /* 0x00000001089c7547 */ /* 0x000fd8000b800000 */
[----:B------:R-:W0:Y:S08]  /*06e0*/  LDC.64 R2, c[0x0][0x388] ;  /* 0x0000e200ff027b82 */ /* 0x000e300000000a00 */
[----:B------:R-:W1:Y:S08]  /*06f0*/  LDC.64 R4, c[0x0][0x390] ;  /* 0x0000e400ff047b82 */ /* 0x000e700000000a00 */
[----:B--2---:R-:W2:Y:S01]  /*0700*/  LDC.64 R6, c[0x0][0x380] ;  /* 0x0000e000ff067b82 */ /* 0x004ea20000000a00 */
[----:B0-----:R-:W-:-:S05]  /*0710*/  IMAD.WIDE.U32 R2, R0, 0x4, R2 ;  /* 0x0000000400027825 */ /* 0x001fca00078e0002 */
[----:B------:R-:W3:Y:S01]  /*0720*/  LDG.E R8, desc[UR18][R2.64] ;  /* 0x0000001202087981 */ /* 0x000ee2000c1e1900 */
[----:B-1----:R-:W-:-:S05]  /*0730*/  IMAD.WIDE.U32 R4, R0, 0x4, R4 ;  /* 0x0000000400047825 */ /* 0x002fca00078e0004 */
[----:B------:R-:W3:Y:S01]  /*0740*/  LDG.E R9, desc[UR18][R4.64] ;  /* 0x0000001204097981 */ /* 0x000ee2000c1e1900 */
[----:B--2---:R-:W-:-:S04]  /*0750*/  IMAD.WIDE.U32 R6, R0, 0x4, R6 ;  /* 0x0000000400067825 */ /* 0x004fc800078e0006 */
[----:B---3--:R-:W-:-:S05]  /*0760*/  FADD R9, R8, R9 ;  /* 0x0000000908097221 */ /* 0x008fca0000000000 */
        /* <DEDUP_REMOVED lines=25> */
[----:B------:R-:W2:Y:S04]  /*0900*/  LDG.E R8, desc[UR18][R2.64+0x1c] ;  /* 0x00001c1202087981 */ /* 0x000ea8000c1e1900 */
[----:B---3--:R-:W2:Y:S01]  /*0910*/  LDG.E R15, desc[UR18][R4.64+0x1c] ;  /* 0x00001c12040f7981 */ /* 0x008ea2000c1e1900 */
[----:B------:R-:W-:Y:S01]  /*0920*/  IADD3 R0, PT, PT, R0, 0x8, RZ ;  /* 0x0000000800007810 */ /* 0x000fe20007ffe0ff */
[----:B--2---:R-:W-:-:S05]  /*0930*/  FADD R15, R8, R15 ;  /* 0x0000000f080f7221 */ /* 0x004fca0000000000 */
[----:B------:R0:W-:Y:S02]  /*0940*/  STG.E desc[UR18][R6.64+0x1c], R15 ;  /* 0x00001c0f06007986 */ /* 0x0001e4000c101912 */
.L_x_2:
[----:B------:R-:W-:Y:S05]  /*0950*/  @!P0 EXIT ;  /* 0x000000000000894d */ /* 0x000fea0003800000 */
[----:B------:R-:W-:Y:S02]  /*0960*/  UISETP.GE.U32.AND UP0, UPT, UR5, 0x4, UPT ;  /* 0x000000040500788c */ /* 0x000fe4000bf06070 */
[----:B------:R-:W-:-:S06]  /*0970*/  ULOP3.LUT UR4, UR10, 0x3, URZ, 0xc0, !UPT ;  /* 0x000000030a047892 */ /* 0x000fcc000f8ec0ff */
[----:B------:R-:W-:Y:S01]  /*0980*/  ISETP.NE.AND P0, PT, RZ, UR4, PT ;  /* 0x00000004ff007c0c */ /* 0x000fe2000bf05270 */
[----:B------:R-:W-:-:S12]  /*0990*/  BRA.U !UP0, `(.L_x_3) ;  /* 0x00000001085c7547 */ /* 0x000fd8000b800000 */
[----:B------:R-:W1:Y:S08]  /*09a0*/  LDC.64 R2, c[0x0][0x388] ;  /* 0x0000e200ff027b82 */ /* 0x000e700000000a00 */
[----:B------:R-:W3:Y:S08]  /*09b0*/  LDC.64 R4, c[0x0][0x390] ;  /* 0x0000e400ff047b82 */ /* 0x000ef00000000a00 */
[----:B0-2---:R-:W0:Y:S01]  /*09c0*/  LDC.64 R6, c[0x0][0x380] ;  /* 0x0000e000ff067b82 */ /* 0x005e220000000a00 */
[----:B-1----:R-:W-:-:S05]  /*09d0*/  IMAD.WIDE.U32 R2, R0, 0x4, R2 ;  /* 0x0000000400027825 */ /* 0x002fca00078e0002 */
[----:B------:R-:W2:Y:S01]  /*09e0*/  LDG.E R8, desc[UR18][R2.64] ;  /* 0x0000001202087981 */ /* 0x000ea2000c1e1900 */
[----:B---3--:R-:W-:-:S05]  /*09f0*/  IMAD.WIDE.U32 R4, R0, 0x4, R4 ;  /* 0x0000000400047825 */ /* 0x008fca00078e0004 */
[----:B------:R-:W2:Y:S01]  /*0a00*/  LDG.E R9, desc[UR18][R4.64] ;  /* 0x0000001204097981 */ /* 0x000ea2000c1e1900 */
[----:B0-----:R-:W-:-:S04]  /*0a10*/  IMAD.WIDE.U32 R6, R0, 0x4, R6 ;  /* 0x0000000400067825 */ /* 0x001fc800078e0006 */
[----:B--2---:R-:W-:-:S05]  /*0a20*/  FADD R9, R8, R9 ;  /* 0x0000000908097221 */ /* 0x004fca0000000000 */
        /* <DEDUP_REMOVED lines=9> */
[----:B------:R-:W2:Y:S04]  /*0ac0*/  LDG.E R8, desc[UR18][R2.64+0xc] ;  /* 0x00000c1202087981 */ /* 0x000ea8000c1e1900 */
[----:B------:R-:W2:Y:S01]  /*0ad0*/  LDG.E R15, desc[UR18][R4.64+0xc] ;  /* 0x00000c12040f7981 */ /* 0x000ea2000c1e1900 */
[----:B------:R-:W-:Y:S01]  /*0ae0*/  IADD3 R0, PT, PT, R0, 0x4, RZ ;  /* 0x0000000400007810 */ /* 0x000fe20007ffe0ff */
[----:B--2---:R-:W-:-:S05]  /*0af0*/  FADD R15, R8, R15 ;  /* 0x0000000f080f7221 */ /* 0x004fca0000000000 */
[----:B------:R1:W-:Y:S02]  /*0b00*/  STG.E desc[UR18][R6.64+0xc], R15 ;  /* 0x00000c0f06007986 */ /* 0x0003e4000c101912 */
.L_x_3:
[----:B------:R-:W-:Y:S05]  /*0b10*/  @!P0 EXIT ;  /* 0x000000000000894d */ /* 0x000fea0003800000 */
[----:B------:R-:W3:Y:S01]  /*0b20*/  LDC.64 R2, c[0x0][0x380] ;  /* 0x0000e000ff027b82 */ /* 0x000ee20000000a00 */
[----:B------:R-:W-:-:S07]  /*0b30*/  UIADD3 UR4, UPT, UPT, -UR4, URZ, URZ ;  /* 0x000000ff04047290 */ /* 0x000fce000fffe1ff */
[----:B------:R-:W4:Y:S08]  /*0b40*/  LDC.64 R4, c[0x0][0x390] ;  /* 0x0000e400ff047b82 */ /* 0x000f300000000a00 */
[----:B012---:R-:W0:Y:S01]  /*0b50*/  LDC.64 R6, c[0x0][0x388] ;  /* 0x0000e200ff067b82 */ /* 0x007e220000000a00 */
[----:B---3--:R-:W-:-:S03]  /*0b60*/  IMAD.WIDE.U32 R2, R0, 0x4, R2 ;  /* 0x0000000400027825 */ /* 0x008fc600078e0002 */
[----:B------:R-:W-:Y:S02]  /*0b70*/  MOV R8, R2 ;  /* 0x0000000200087202 */ /* 0x000fe40000000f00 */
[----:B------:R-:W-:Y:S01]  /*0b80*/  MOV R13, R3 ;  /* 0x00000003000d7202 */ /* 0x000fe20000000f00 */
[----:B----4-:R-:W-:-:S05]  /*0b90*/  IMAD.WIDE.U32 R4, R0, 0x4, R4 ;  /* 0x0000000400047825 */ /* 0x010fca00078e0004 */
[----:B------:R-:W-:Y:S01]  /*0ba0*/  MOV R11, R5 ;  /* 0x00000005000b7202 */ /* 0x000fe20000000f00 */
[----:B0-----:R-:W-:-:S05]  /*0bb0*/  IMAD.WIDE.U32 R6, R0, 0x4, R6 ;  /* 0x0000000400067825 */ /* 0x001fca00078e0006 */
[----:B------:R-:W-:-:S07]  /*0bc0*/  MOV R9, R7 ;  /* 0x0000000700097202 */ /* 0x000fce0000000f00 */
.L_x_4:
[----:B------:R-:W-:Y:S02]  /*0bd0*/  MOV R5, R11 ;  /* 0x0000000b00057202 */ /* 0x000fe40000000f00 */
[----:B0-----:R-:W-:Y:S02]  /*0be0*/  MOV R2, R6 ;  /* 0x0000000600027202 */ /* 0x001fe40000000f00 */
[----:B------:R-:W-:Y:S02]  /*0bf0*/  MOV R3, R9 ;  /* 0x0000000900037202 */ /* 0x000fe40000000f00 */
[----:B------:R-:W2:Y:S04]  /*0c00*/  LDG.E R5, desc[UR18][R4.64] ;  /* 0x0000001204057981 */ /* 0x000ea8000c1e1900 */
[----:B------:R0:W2:Y:S02]  /*0c10*/  LDG.E R0, desc[UR18][R2.64] ;  /* 0x0000001202007981 */ /* 0x0000a4000c1e1900 */
[----:B0-----:R-:W-:-:S02]  /*0c20*/  MOV R2, R8 ;  /* 0x0000000800027202 */ /* 0x001fc40000000f00 */
[----:B------:R-:W-:Y:S01]  /*0c30*/  MOV R3, R13 ;  /* 0x0000000d00037202 */ /* 0x000fe20000000f00 */
[----:B------:R-:W-:-:S04]  /*0c40*/  UIADD3 UR4, UPT, UPT, UR4, 0x1, URZ ;  /* 0x0000000104047890 */ /* 0x000fc8000fffe0ff */
[----:B------:R-:W-:Y:S01]  /*0c50*/  UISETP.NE.AND UP0, UPT, UR4, URZ, UPT ;  /* 0x000000ff0400728c */ /* 0x000fe2000bf05270 */
[----:B------:R-:W-:Y:S02]  /*0c60*/  IADD3 R8, P0, PT, R8, 0x4, RZ ;  /* 0x0000000408087810 */ /* 0x000fe40007f1e0ff */
[----:B------:R-:W-:Y:S02]  /*0c70*/  IADD3 R4, P1, PT, R4, 0x4, RZ ;  /* 0x0000000404047810 */ /* 0x000fe40007f3e0ff */
[----:B------:R-:W-:Y:S02]  /*0c80*/  IADD3 R6, P2, PT, R6, 0x4, RZ ;  /* 0x0000000406067810 */ /* 0x000fe40007f5e0ff */
[----:B------:R-:W-:Y:S02]  /*0c90*/  IADD3.X R13, PT, PT, RZ, R13, RZ, P0, !PT ;  /* 0x0000000dff0d7210 */ /* 0x000fe400007fe4ff */
[----:B------:R-:W-:Y:S02]  /*0ca0*/  IADD3.X R11, PT, PT, RZ, R11, RZ, P1, !PT ;  /* 0x0000000bff0b7210 */ /* 0x000fe40000ffe4ff */
[----:B------:R-:W-:Y:S01]  /*0cb0*/  IADD3.X R9, PT, PT, RZ, R9, RZ, P2, !PT ;  /* 0x00000009ff097210 */ /* 0x000fe200017fe4ff */
[----:B--2---:R-:W-:-:S05]  /*0cc0*/  FADD R7, R0, R5 ;  /* 0x0000000500077221 */ /* 0x004fca0000000000 */
[----:B------:R0:W-:Y:S01]  /*0cd0*/  STG.E desc[UR18][R2.64], R7 ;  /* 0x0000000702007986 */ /* 0x0001e2000c101912 */
[----:B------:R-:W-:Y:S05]  /*0ce0*/  BRA.U UP0, `(.L_x_4) ;  /* 0xfffffffd00b87547 */ /* 0x000fea000b83ffff */
[----:B------:R-:W-:Y:S05]  /*0cf0*/  EXIT ;  /* 0x000000000000794d */ /* 0x000fea0003800000 */
.L_x_5:
[----:B------:R-:W-:-:S00]  /*0d00*/  BRA `(.L_x_5) ;  /* 0xfffffffc00fc7947 */ /* 0x000fc0000383ffff */
[----:B------:R-:W-:-:S00]  /*0d10*/  NOP ;  /* 0x0000000000007918 */ /* 0x000fc00000000000 */
        /* <DEDUP_REMOVED lines=14> */
.L_x_6:


//--------------------- .nv.shared.reserved.0     --------------------------
	.section	.nv.shared.reserved.0,"aw",@nobits
	.weak		__nv_reservedSMEM_offset_0_alias
	.size		__nv_reservedSMEM_offset_0_alias, 0, 64
	.other		__nv_reservedSMEM_offset_0_alias,@"STO_CUDA_RESERVED_SHARED STV_DEFAULT"
__nv_reservedSMEM_offset_0_alias:
	.zero		0
	.zero		64


//--------------------- .nv.constant0._Z3addPfS_S_j --------------------------
	.section	.nv.constant0._Z3addPfS_S_j,"a",@progbits
	.sectionflags	@""
	.align	4
.nv.constant0._Z3addPfS_S_j:
	.zero		924


//--------------------- SYMBOLS --------------------------

	.type		.nv.reservedSmem.offset0,@object
	.size		.nv.reservedSmem.offset0,0x4
